//
// Generated by NVIDIA NVVM Compiler
//
// Compiler Build ID: CL-36424714
// Cuda compilation tools, release 13.0, V13.0.88
// Based on NVVM 20.0.0
//

.version 9.0
.target sm_100
.address_size 64

.func  (.param .b32 func_retval0) _Z6euclidPfff
(
	.param .b64 _Z6euclidPfff_param_0,
	.param .b32 _Z6euclidPfff_param_1,
	.param .b32 _Z6euclidPfff_param_2
)
;
.func  (.param .b32 func_retval0) _Z5menorff
(
	.param .b32 _Z5menorff_param_0,
	.param .b32 _Z5menorff_param_1
)
;
// _ZZ13reduce_kernelPfS_PFfffEiE5cache has been demoted
.global .align 8 .u64 euclid_ptr = _Z6euclidPfff;
.global .align 8 .u64 menor_ptr = _Z5menorff;

.func  (.param .b32 func_retval0) _Z6euclidPfff(
	.param .b64 _Z6euclidPfff_param_0,
	.param .b32 _Z6euclidPfff_param_1,
	.param .b32 _Z6euclidPfff_param_2
)
{
	.reg .b32 	%f<10>;
	.reg .b64 	%rd<2>;

	ld.param.u64 	%rd1, [_Z6euclidPfff_param_0];
	ld.param.f32 	%f1, [_Z6euclidPfff_param_1];
	ld.param.f32 	%f2, [_Z6euclidPfff_param_2];
	ld.f32 	%f3, [%rd1];
	sub.f32 	%f4, %f1, %f3;
	ld.f32 	%f5, [%rd1+4];
	sub.f32 	%f6, %f2, %f5;
	mul.f32 	%f7, %f6, %f6;
	fma.rn.f32 	%f8, %f4, %f4, %f7;
	sqrt.rn.f32 	%f9, %f8;
	st.param.f32 	[func_retval0], %f9;
	ret;

}
.func  (.param .b32 func_retval0) _Z5menorff(
	.param .b32 _Z5menorff_param_0,
	.param .b32 _Z5menorff_param_1
)
{
	.reg .pred 	%p<3>;
	.reg .b32 	%f<7>;

	ld.param.f32 	%f1, [_Z5menorff_param_0];
	ld.param.f32 	%f3, [_Z5menorff_param_1];
	setp.eq.f32 	%p1, %f3, 0f00000000;
	setp.lt.f32 	%p2, %f1, %f3;
	selp.f32 	%f5, %f1, %f3, %p2;
	selp.f32 	%f6, %f1, %f5, %p1;
	st.param.f32 	[func_retval0], %f6;
	ret;

}
	// .globl	_Z13reduce_kernelPfS_PFfffEi
.visible .entry _Z13reduce_kernelPfS_PFfffEi(
	.param .u64 .ptr .align 1 _Z13reduce_kernelPfS_PFfffEi_param_0,
	.param .u64 .ptr .align 1 _Z13reduce_kernelPfS_PFfffEi_param_1,
	.param .u64 .ptr .align 1 _Z13reduce_kernelPfS_PFfffEi_param_2,
	.param .u32 _Z13reduce_kernelPfS_PFfffEi_param_3
)
{
	.reg .pred 	%p<11>;
	.reg .b32 	%r<31>;
	.reg .b32 	%f<21>;
	.reg .b64 	%rd<10>;
	// demoted variable
	.shared .align 4 .b8 _ZZ13reduce_kernelPfS_PFfffEiE5cache[1024];
	ld.param.u64 	%rd5, [_Z13reduce_kernelPfS_PFfffEi_param_0];
	ld.param.u64 	%rd3, [_Z13reduce_kernelPfS_PFfffEi_param_1];
	ld.param.u64 	%rd4, [_Z13reduce_kernelPfS_PFfffEi_param_2];
	ld.param.u32 	%r12, [_Z13reduce_kernelPfS_PFfffEi_param_3];
	cvta.to.global.u64 	%rd1, %rd5;
	mov.u32 	%r1, %tid.x;
	mov.u32 	%r13, %ctaid.x;
	mov.u32 	%r30, %ntid.x;
	mad.lo.s32 	%r29, %r13, %r30, %r1;
	setp.ge.s32 	%p1, %r29, %r12;
	mov.f32 	%f20, 0f00000000;
	@%p1 bra 	$L__BB2_2;
	mul.wide.s32 	%rd6, %r29, 4;
	add.s64 	%rd7, %rd1, %rd6;
	ld.global.f32 	%f20, [%rd7];
	mov.u32 	%r14, %nctaid.x;
	mad.lo.s32 	%r29, %r30, %r14, %r29;
$L__BB2_2:
	setp.ge.s32 	%p2, %r29, %r12;
	@%p2 bra 	$L__BB2_5;
	mov.u32 	%r15, %nctaid.x;
	mul.lo.s32 	%r6, %r30, %r15;
$L__BB2_4:
	mul.wide.s32 	%rd8, %r29, 4;
	add.s64 	%rd9, %rd1, %rd8;
	ld.global.f32 	%f7, [%rd9];
	{ // callseq 0, 0
	.param .b32 param0;
	st.param.f32 	[param0], %f7;
	.param .b32 param1;
	st.param.f32 	[param1], %f20;
	.param .b32 retval0;
	prototype_0 : .callprototype (.param .b32 _) _ (.param .b32 _, .param .b32 _);
	call (retval0), 
	%rd4, 
	(
	param0, 
	param1
	)
	, prototype_0;
	ld.param.f32 	%f20, [retval0];
	} // callseq 0
	add.s32 	%r29, %r29, %r6;
	setp.lt.s32 	%p3, %r29, %r12;
	@%p3 bra 	$L__BB2_4;
$L__BB2_5:
	shl.b32 	%r16, %r1, 2;
	mov.u32 	%r17, _ZZ13reduce_kernelPfS_PFfffEiE5cache;
	add.s32 	%r9, %r17, %r16;
	st.shared.f32 	[%r9], %f20;
	bar.sync 	0;
	mov.u32 	%r18, %nctaid.x;
	mul.lo.s32 	%r19, %r18, %r30;
	shl.b32 	%r20, %r19, 8;
	setp.lt.u32 	%p4, %r30, 2;
	add.s32 	%r21, %r20, %r1;
	setp.ge.s32 	%p5, %r21, %r12;
	or.pred  	%p6, %p4, %p5;
	@%p6 bra 	$L__BB2_9;
$L__BB2_6:
	shr.u32 	%r11, %r30, 1;
	setp.ge.u32 	%p7, %r1, %r11;
	@%p7 bra 	$L__BB2_8;
	shl.b32 	%r23, %r11, 2;
	add.s32 	%r24, %r9, %r23;
	ld.shared.f32 	%f9, [%r24];
	ld.shared.f32 	%f10, [%r9];
	{ // callseq 1, 0
	.param .b32 param0;
	st.param.f32 	[param0], %f9;
	.param .b32 param1;
	st.param.f32 	[param1], %f10;
	.param .b32 retval0;
	prototype_1 : .callprototype (.param .b32 _) _ (.param .b32 _, .param .b32 _);
	call (retval0), 
	%rd4, 
	(
	param0, 
	param1
	)
	, prototype_1;
	ld.param.f32 	%f11, [retval0];
	} // callseq 1
	st.shared.f32 	[%r9], %f11;
$L__BB2_8:
	bar.sync 	0;
	setp.gt.u32 	%p8, %r30, 3;
	mov.u32 	%r30, %r11;
	@%p8 bra 	$L__BB2_6;
$L__BB2_9:
	setp.ne.s32 	%p9, %r1, 0;
	@%p9 bra 	$L__BB2_12;
	cvta.to.global.u64 	%rd2, %rd3;
$L__BB2_11:
	ld.global.f32 	%f13, [%rd2];
	ld.shared.f32 	%f14, [_ZZ13reduce_kernelPfS_PFfffEiE5cache];
	{ // callseq 2, 0
	.param .b32 param0;
	st.param.f32 	[param0], %f14;
	.param .b32 param1;
	st.param.f32 	[param1], %f13;
	.param .b32 retval0;
	prototype_2 : .callprototype (.param .b32 _) _ (.param .b32 _, .param .b32 _);
	call (retval0), 
	%rd4, 
	(
	param0, 
	param1
	)
	, prototype_2;
	ld.param.f32 	%f15, [retval0];
	} // callseq 2
	mov.b32 	%r25, %f13;
	mov.b32 	%r26, %f15;
	atom.relaxed.global.cas.b32 	%r27, [%rd2], %r25, %r26;
	mov.b32 	%f17, %r27;
	setp.neu.f32 	%p10, %f13, %f17;
	@%p10 bra 	$L__BB2_11;
$L__BB2_12:
	ret;

}
	// .globl	_Z27map_step_2para_1resp_kernelPfS_iffiPFfS_ffE
.visible .entry _Z27map_step_2para_1resp_kernelPfS_iffiPFfS_ffE(
	.param .u64 .ptr .align 1 _Z27map_step_2para_1resp_kernelPfS_iffiPFfS_ffE_param_0,
	.param .u64 .ptr .align 1 _Z27map_step_2para_1resp_kernelPfS_iffiPFfS_ffE_param_1,
	.param .u32 _Z27map_step_2para_1resp_kernelPfS_iffiPFfS_ffE_param_2,
	.param .f32 _Z27map_step_2para_1resp_kernelPfS_iffiPFfS_ffE_param_3,
	.param .f32 _Z27map_step_2para_1resp_kernelPfS_iffiPFfS_ffE_param_4,
	.param .u32 _Z27map_step_2para_1resp_kernelPfS_iffiPFfS_ffE_param_5,
	.param .u64 .ptr .align 1 _Z27map_step_2para_1resp_kernelPfS_iffiPFfS_ffE_param_6
)
{
	.reg .pred 	%p<2>;
	.reg .b32 	%r<11>;
	.reg .b32 	%f<5>;
	.reg .b64 	%rd<9>;

	ld.param.u64 	%rd1, [_Z27map_step_2para_1resp_kernelPfS_iffiPFfS_ffE_param_0];
	ld.param.u64 	%rd2, [_Z27map_step_2para_1resp_kernelPfS_iffiPFfS_ffE_param_1];
	ld.param.u32 	%r2, [_Z27map_step_2para_1resp_kernelPfS_iffiPFfS_ffE_param_2];
	ld.param.f32 	%f1, [_Z27map_step_2para_1resp_kernelPfS_iffiPFfS_ffE_param_3];
	ld.param.f32 	%f2, [_Z27map_step_2para_1resp_kernelPfS_iffiPFfS_ffE_param_4];
	ld.param.u32 	%r3, [_Z27map_step_2para_1resp_kernelPfS_iffiPFfS_ffE_param_5];
	ld.param.u64 	%rd3, [_Z27map_step_2para_1resp_kernelPfS_iffiPFfS_ffE_param_6];
	mov.u32 	%r4, %ntid.x;
	mov.u32 	%r5, %nctaid.x;
	mov.u32 	%r6, %ctaid.y;
	mov.u32 	%r7, %ctaid.x;
	mad.lo.s32 	%r8, %r5, %r6, %r7;
	mov.u32 	%r9, %tid.x;
	mad.lo.s32 	%r1, %r8, %r4, %r9;
	setp.ge.s32 	%p1, %r1, %r3;
	@%p1 bra 	$L__BB3_2;
	cvta.to.global.u64 	%rd4, %rd2;
	mul.lo.s32 	%r10, %r2, %r1;
	mul.wide.s32 	%rd5, %r10, 4;
	add.s64 	%rd6, %rd1, %rd5;
	{ // callseq 3, 0
	.param .b64 param0;
	st.param.b64 	[param0], %rd6;
	.param .b32 param1;
	st.param.f32 	[param1], %f1;
	.param .b32 param2;
	st.param.f32 	[param2], %f2;
	.param .b32 retval0;
	prototype_3 : .callprototype (.param .b32 _) _ (.param .b64 _, .param .b32 _, .param .b32 _);
	call (retval0), 
	%rd3, 
	(
	param0, 
	param1, 
	param2
	)
	, prototype_3;
	ld.param.f32 	%f3, [retval0];
	} // callseq 3
	mul.wide.s32 	%rd7, %r1, 4;
	add.s64 	%rd8, %rd4, %rd7;
	st.global.f32 	[%rd8], %f3;
$L__BB3_2:
	ret;

}


// ===== COMPILED SASS (sm_100) =====

	.target	sm_100

	.elftype	@"ET_EXEC"


//--------------------- .note.nv.tkinfo           --------------------------
	.section	.note.nv.tkinfo,"",@"SHT_NOTE"
	.sectionflags	@"SHF_NOTE_NV_TKINFO"
	.tkinfo
        /*0018*/ 	.word	0x00000002
        /*0030*/ 	.string	""
        /*0030*/ 	.string	"ptxas"
        /*0030*/ 	.string	"Cuda compilation tools, release 13.0, V13.0.88"
        /*0030*/ 	.string	"Build cuda_13.0.r13.0/compiler.36424714_0"
        /*0030*/ 	.string	"-arch sm_100 -m 64 "



//--------------------- .note.nv.cuinfo           --------------------------
	.section	.note.nv.cuinfo,"",@"SHT_NOTE"
	.sectionflags	@"SHF_NOTE_NV_CUINFO"
        /*0018*/ 	.short	0x0002
        /*001a*/ 	.short	0x0064
        /*001c*/ 	.short	0x0082
	.zero		2


//--------------------- .nv.info                  --------------------------
	.section	.nv.info,"",@"SHT_CUDA_INFO"
	.align	4


	//----- nvinfo : EIATTR_REGCOUNT
	.align		4
        /*0000*/ 	.byte	0x04, 0x2f
        /*0002*/ 	.short	(.L_3 - .L_2)
	.align		4
.L_2:
        /*0004*/ 	.word	index@(_Z13reduce_kernelPfS_PFfffEi)
        /*0008*/ 	.word	0x0000001a


	//----- nvinfo : EIATTR_FRAME_SIZE
	.align		4
.L_3:
        /*000c*/ 	.byte	0x04, 0x11
        /*000e*/ 	.short	(.L_5 - .L_4)
	.align		4
.L_4:
        /*0010*/ 	.word	index@($__internal_1_$__cuda_sm20_sqrt_rn_f32_slowpath)
        /*0014*/ 	.word	0x00000000


	//----- nvinfo : EIATTR_FRAME_SIZE
	.align		4
.L_5:
        /*0018*/ 	.byte	0x04, 0x11
        /*001a*/ 	.short	(.L_7 - .L_6)
	.align		4
.L_6:
        /*001c*/ 	.word	index@($_Z13reduce_kernelPfS_PFfffEi$_Z6euclidPfff)
        /*0020*/ 	.word	0x00000000


	//----- nvinfo : EIATTR_FRAME_SIZE
	.align		4
.L_7:
        /*0024*/ 	.byte	0x04, 0x11
        /*0026*/ 	.short	(.L_9 - .L_8)
	.align		4
.L_8:
        /*0028*/ 	.word	index@($_Z13reduce_kernelPfS_PFfffEi$_Z5menorff)
        /*002c*/ 	.word	0x00000000


	//----- nvinfo : EIATTR_FRAME_SIZE
	.align		4
.L_9:
        /*0030*/ 	.byte	0x04, 0x11
        /*0032*/ 	.short	(.L_11 - .L_10)
	.align		4
.L_10:
        /*0034*/ 	.word	index@(_Z13reduce_kernelPfS_PFfffEi)
        /*0038*/ 	.word	0x00000000


	//----- nvinfo : EIATTR_REGCOUNT
	.align		4
.L_11:
        /*003c*/ 	.byte	0x04, 0x2f
        /*003e*/ 	.short	(.L_13 - .L_12)
	.align		4
.L_12:
        /*0040*/ 	.word	index@(_Z27map_step_2para_1resp_kernelPfS_iffiPFfS_ffE)
        /*0044*/ 	.word	0x00000018


	//----- nvinfo : EIATTR_FRAME_SIZE
	.align		4
.L_13:
        /*0048*/ 	.byte	0x04, 0x11
        /*004a*/ 	.short	(.L_15 - .L_14)
	.align		4
.L_14:
        /*004c*/ 	.word	index@($__internal_0_$__cuda_sm20_sqrt_rn_f32_slowpath)
        /*0050*/ 	.word	0x00000018


	//----- nvinfo : EIATTR_FRAME_SIZE
	.align		4
.L_15:
        /*0054*/ 	.byte	0x04, 0x11
        /*0056*/ 	.short	(.L_17 - .L_16)
	.align		4
.L_16:
        /*0058*/ 	.word	index@($_Z27map_step_2para_1resp_kernelPfS_iffiPFfS_ffE$_Z6euclidPfff)
        /*005c*/ 	.word	0x00000018


	//----- nvinfo : EIATTR_FRAME_SIZE
	.align		4
.L_17:
        /*0060*/ 	.byte	0x04, 0x11
        /*0062*/ 	.short	(.L_19 - .L_18)
	.align		4
.L_18:
        /*0064*/ 	.word	index@($_Z27map_step_2para_1resp_kernelPfS_iffiPFfS_ffE$_Z5menorff)
        /*0068*/ 	.word	0x00000018


	//----- nvinfo : EIATTR_FRAME_SIZE
	.align		4
.L_19:
        /*006c*/ 	.byte	0x04, 0x11
        /*006e*/ 	.short	(.L_21 - .L_20)
	.align		4
.L_20:
        /*0070*/ 	.word	index@(_Z27map_step_2para_1resp_kernelPfS_iffiPFfS_ffE)
        /*0074*/ 	.word	0x00000018


	//----- nvinfo : EIATTR_MIN_STACK_SIZE
	.align		4
.L_21:
        /*0078*/ 	.byte	0x04, 0x12
        /*007a*/ 	.short	(.L_23 - .L_22)
	.align		4
.L_22:
        /*007c*/ 	.word	index@(_Z27map_step_2para_1resp_kernelPfS_iffiPFfS_ffE)
        /*0080*/ 	.word	0x00000018


	//----- nvinfo : EIATTR_MIN_STACK_SIZE
	.align		4
.L_23:
        /*0084*/ 	.byte	0x04, 0x12
        /*0086*/ 	.short	(.L_25 - .L_24)
	.align		4
.L_24:
        /*0088*/ 	.word	index@(_Z13reduce_kernelPfS_PFfffEi)
        /*008c*/ 	.word	0x00000000
.L_25:


//--------------------- .nv.compat                --------------------------
	.section	.nv.compat,"",@"SHT_CUDA_COMPAT_INFO"
	.align	4
        /*0000*/ 	.byte	0x02, 0x09, 0x00, 0x00, 0x02, 0x02, 0x01, 0x00, 0x02, 0x05, 0x05, 0x00, 0x03, 0x07, 0x01, 0x01
        /*0010*/ 	.byte	0x02, 0x03, 0x00, 0x00, 0x02, 0x06, 0x01, 0x00, 0x04, 0x0b, 0x08, 0x00, 0x01, 0x00, 0x00, 0x00
        /*0020*/ 	.byte	0x00, 0x00, 0x00, 0x00


//--------------------- .nv.info._Z27map_step_2para_1resp_kernelPfS_iffiPFfS_ffE --------------------------
	.section	.nv.info._Z27map_step_2para_1resp_kernelPfS_iffiPFfS_ffE,"",@"SHT_CUDA_INFO"
	.sectionflags	@""
	.align	4


	//----- nvinfo : EIATTR_CUDA_API_VERSION
	.align		4
        /*0000*/ 	.byte	0x04, 0x37
        /*0002*/ 	.short	(.L_27 - .L_26)
.L_26:
        /*0004*/ 	.word	0x00000082


	//----- nvinfo : EIATTR_KPARAM_INFO
	.align		4
.L_27:
        /*0008*/ 	.byte	0x04, 0x17
        /*000a*/ 	.short	(.L_29 - .L_28)
.L_28:
        /*000c*/ 	.word	0x00000000
        /*0010*/ 	.short	0x0006
        /*0012*/ 	.short	0x0020
        /*0014*/ 	.byte	0x00, 0xf5, 0x21, 0x00


	//----- nvinfo : EIATTR_KPARAM_INFO
	.align		4
.L_29:
        /*0018*/ 	.byte	0x04, 0x17
        /*001a*/ 	.short	(.L_31 - .L_30)
.L_30:
        /*001c*/ 	.word	0x00000000
        /*0020*/ 	.short	0x0005
        /*0022*/ 	.short	0x001c
        /*0024*/ 	.byte	0x00, 0xf0, 0x11, 0x00


	//----- nvinfo : EIATTR_KPARAM_INFO
	.align		4
.L_31:
        /*0028*/ 	.byte	0x04, 0x17
        /*002a*/ 	.short	(.L_33 - .L_32)
.L_32:
        /*002c*/ 	.word	0x00000000
        /*0030*/ 	.short	0x0004
        /*0032*/ 	.short	0x0018
        /*0034*/ 	.byte	0x00, 0xf0, 0x11, 0x00


	//----- nvinfo : EIATTR_KPARAM_INFO
	.align		4
.L_33:
        /*0038*/ 	.byte	0x04, 0x17
        /*003a*/ 	.short	(.L_35 - .L_34)
.L_34:
        /*003c*/ 	.word	0x00000000
        /*0040*/ 	.short	0x0003
        /*0042*/ 	.short	0x0014
        /*0044*/ 	.byte	0x00, 0xf0, 0x11, 0x00


	//----- nvinfo : EIATTR_KPARAM_INFO
	.align		4
.L_35:
        /*0048*/ 	.byte	0x04, 0x17
        /*004a*/ 	.short	(.L_37 - .L_36)
.L_36:
        /*004c*/ 	.word	0x00000000
        /*0050*/ 	.short	0x0002
        /*0052*/ 	.short	0x0010
        /*0054*/ 	.byte	0x00, 0xf0, 0x11, 0x00


	//----- nvinfo : EIATTR_KPARAM_INFO
	.align		4
.L_37:
        /*0058*/ 	.byte	0x04, 0x17
        /*005a*/ 	.short	(.L_39 - .L_38)
.L_38:
        /*005c*/ 	.word	0x00000000
        /*0060*/ 	.short	0x0001
        /*0062*/ 	.short	0x0008
        /*0064*/ 	.byte	0x00, 0xf5, 0x21, 0x00


	//----- nvinfo : EIATTR_KPARAM_INFO
	.align		4
.L_39:
        /*0068*/ 	.byte	0x04, 0x17
        /*006a*/ 	.short	(.L_41 - .L_40)
.L_40:
        /*006c*/ 	.word	0x00000000
        /*0070*/ 	.short	0x0000
        /*0072*/ 	.short	0x0000
        /*0074*/ 	.byte	0x00, 0xf5, 0x21, 0x00


	//----- nvinfo : EIATTR_SPARSE_MMA_MASK
	.align		4
.L_41:
        /*0078*/ 	.byte	0x03, 0x50
        /*007a*/ 	.short	0x0000


	//----- nvinfo : EIATTR_MAXREG_COUNT
	.align		4
        /*007c*/ 	.byte	0x03, 0x1b
        /*007e*/ 	.short	0x00ff


	//----- nvinfo : EIATTR_MERCURY_ISA_VERSION
	.align		4
        /*0080*/ 	.byte	0x03, 0x5f
        /*0082*/ 	.short	0x0101


	//----- nvinfo : EIATTR_VRC_CTA_INIT_COUNT
	.align		4
        /*0084*/ 	.byte	0x02, 0x4a
	.zero		1
	.zero		1


	//----- nvinfo : EIATTR_EXIT_INSTR_OFFSETS
	.align		4
        /*0088*/ 	.byte	0x04, 0x1c
        /*008a*/ 	.short	(.L_43 - .L_42)


	//   ....[0]....
.L_42:
        /*008c*/ 	.word	0x000000a0


	//   ....[1]....
        /*0090*/ 	.word	0x000001c0


	//----- nvinfo : EIATTR_CRS_STACK_SIZE
	.align		4
.L_43:
        /*0094*/ 	.byte	0x04, 0x1e
        /*0096*/ 	.short	(.L_45 - .L_44)
.L_44:
        /*0098*/ 	.word	0x00000000


	//----- nvinfo : EIATTR_CBANK_PARAM_SIZE
	.align		4
.L_45:
        /*009c*/ 	.byte	0x03, 0x19
        /*009e*/ 	.short	0x0028


	//----- nvinfo : EIATTR_PARAM_CBANK
	.align		4
        /*00a0*/ 	.byte	0x04, 0x0a
        /*00a2*/ 	.short	(.L_47 - .L_46)
	.align		4
.L_46:
        /*00a4*/ 	.word	index@(.nv.constant0._Z27map_step_2para_1resp_kernelPfS_iffiPFfS_ffE)
        /*00a8*/ 	.short	0x0380
        /*00aa*/ 	.short	0x0028


	//----- nvinfo : EIATTR_SW_WAR
	.align		4
.L_47:
        /*00ac*/ 	.byte	0x04, 0x36
        /*00ae*/ 	.short	(.L_49 - .L_48)
.L_48:
        /*00b0*/ 	.word	0x00000008
.L_49:


//--------------------- .nv.info._Z13reduce_kernelPfS_PFfffEi --------------------------
	.section	.nv.info._Z13reduce_kernelPfS_PFfffEi,"",@"SHT_CUDA_INFO"
	.sectionflags	@""
	.align	4


	//----- nvinfo : EIATTR_CUDA_API_VERSION
	.align		4
        /*0000*/ 	.byte	0x04, 0x37
        /*0002*/ 	.short	(.L_51 - .L_50)
.L_50:
        /*0004*/ 	.word	0x00000082


	//----- nvinfo : EIATTR_KPARAM_INFO
	.align		4
.L_51:
        /*0008*/ 	.byte	0x04, 0x17
        /*000a*/ 	.short	(.L_53 - .L_52)
.L_52:
        /*000c*/ 	.word	0x00000000
        /*0010*/ 	.short	0x0003
        /*0012*/ 	.short	0x0018
        /*0014*/ 	.byte	0x00, 0xf0, 0x11, 0x00


	//----- nvinfo : EIATTR_KPARAM_INFO
	.align		4
.L_53:
        /*0018*/ 	.byte	0x04, 0x17
        /*001a*/ 	.short	(.L_55 - .L_54)
.L_54:
        /*001c*/ 	.word	0x00000000
        /*0020*/ 	.short	0x0002
        /*0022*/ 	.short	0x0010
        /*0024*/ 	.byte	0x00, 0xf5, 0x21, 0x00


	//----- nvinfo : EIATTR_KPARAM_INFO
	.align		4
.L_55:
        /*0028*/ 	.byte	0x04, 0x17
        /*002a*/ 	.short	(.L_57 - .L_56)
.L_56:
        /*002c*/ 	.word	0x00000000
        /*0030*/ 	.short	0x0001
        /*0032*/ 	.short	0x0008
        /*0034*/ 	.byte	0x00, 0xf5, 0x21, 0x00


	//----- nvinfo : EIATTR_KPARAM_INFO
	.align		4
.L_57:
        /*0038*/ 	.byte	0x04, 0x17
        /*003a*/ 	.short	(.L_59 - .L_58)
.L_58:
        /*003c*/ 	.word	0x00000000
        /*0040*/ 	.short	0x0000
        /*0042*/ 	.short	0x0000
        /*0044*/ 	.byte	0x00, 0xf5, 0x21, 0x00


	//----- nvinfo : EIATTR_SPARSE_MMA_MASK
	.align		4
.L_59:
        /*0048*/ 	.byte	0x03, 0x50
        /*004a*/ 	.short	0x0000


	//----- nvinfo : EIATTR_MAXREG_COUNT
	.align		4
        /*004c*/ 	.byte	0x03, 0x1b
        /*004e*/ 	.short	0x00ff


	//----- nvinfo : EIATTR_NUM_BARRIERS
	.align		4
        /*0050*/ 	.byte	0x02, 0x4c
        /*0052*/ 	.byte	0x01
	.zero		1


	//----- nvinfo : EIATTR_MERCURY_ISA_VERSION
	.align		4
        /*0054*/ 	.byte	0x03, 0x5f
        /*0056*/ 	.short	0x0101


	//----- nvinfo : EIATTR_VRC_CTA_INIT_COUNT
	.align		4
        /*0058*/ 	.byte	0x02, 0x4a
	.zero		1
	.zero		1


	//----- nvinfo : EIATTR_EXIT_INSTR_OFFSETS
	.align		4
        /*005c*/ 	.byte	0x04, 0x1c
        /*005e*/ 	.short	(.L_61 - .L_60)


	//   ....[0]....
.L_60:
        /*0060*/ 	.word	0x00000430


	//   ....[1]....
        /*0064*/ 	.word	0x00000580


	//----- nvinfo : EIATTR_CRS_STACK_SIZE
	.align		4
.L_61:
        /*0068*/ 	.byte	0x04, 0x1e
        /*006a*/ 	.short	(.L_63 - .L_62)
.L_62:
        /*006c*/ 	.word	0x00000000


	//----- nvinfo : EIATTR_CBANK_PARAM_SIZE
	.align		4
.L_63:
        /*0070*/ 	.byte	0x03, 0x19
        /*0072*/ 	.short	0x001c


	//----- nvinfo : EIATTR_PARAM_CBANK
	.align		4
        /*0074*/ 	.byte	0x04, 0x0a
        /*0076*/ 	.short	(.L_65 - .L_64)
	.align		4
.L_64:
        /*0078*/ 	.word	index@(.nv.constant0._Z13reduce_kernelPfS_PFfffEi)
        /*007c*/ 	.short	0x0380
        /*007e*/ 	.short	0x001c


	//----- nvinfo : EIATTR_SW_WAR
	.align		4
.L_65:
        /*0080*/ 	.byte	0x04, 0x36
        /*0082*/ 	.short	(.L_67 - .L_66)
.L_66:
        /*0084*/ 	.word	0x00000008
.L_67:


//--------------------- .nv.callgraph             --------------------------
	.section	.nv.callgraph,"",@"SHT_CUDA_CALLGRAPH"
	.align	4
	.sectionentsize	8
	.align		4
        /*0000*/ 	.word	0x00000000
	.align		4
        /*0004*/ 	.word	0xffffffff
	.align		4
        /*0008*/ 	.word	0x00000000
	.align		4
        /*000c*/ 	.word	0xfffffffe
	.align		4
        /*0010*/ 	.word	0x00000000
	.align		4
        /*0014*/ 	.word	0xfffffffd
	.align		4
        /*0018*/ 	.word	0x00000000
	.align		4
        /*001c*/ 	.word	0xfffffffc


//--------------------- .nv.constant4             --------------------------
	.section	.nv.constant4,"a",@progbits
	.align	8
	.align		8
.nv.constant4:
        /*0000*/ 	.dword	euclid_ptr
	.align		8
        /*0008*/ 	.dword	menor_ptr


//--------------------- .nv.constant2._Z27map_step_2para_1resp_kernelPfS_iffiPFfS_ffE --------------------------
	.section	.nv.constant2._Z27map_step_2para_1resp_kernelPfS_iffiPFfS_ffE,"a",@progbits
	.sectionflags	@""
	.align	4
.nv.constant2._Z27map_step_2para_1resp_kernelPfS_iffiPFfS_ffE:
        /*0000*/ 	.byte	0x01, 0x00, 0x00, 0x00, 0x00, 0x00, 0x00, 0x00, 0x10, 0x02, 0x00, 0x00, 0x00, 0x00, 0x00, 0x00
        /*0010*/ 	.byte	0xd0, 0x01, 0x00, 0x00, 0x00, 0x00, 0x00, 0x00


//--------------------- .nv.constant2._Z13reduce_kernelPfS_PFfffEi --------------------------
	.section	.nv.constant2._Z13reduce_kernelPfS_PFfffEi,"a",@progbits
	.sectionflags	@""
	.align	4
.nv.constant2._Z13reduce_kernelPfS_PFfffEi:
        /*0000*/ 	.byte	0x01, 0x00, 0x00, 0x00, 0x00, 0x00, 0x00, 0x00, 0xd0, 0x05, 0x00, 0x00, 0x00, 0x00, 0x00, 0x00
        /*0010*/ 	.byte	0x90, 0x05, 0x00, 0x00, 0x00, 0x00, 0x00, 0x00


//--------------------- .text._Z27map_step_2para_1resp_kernelPfS_iffiPFfS_ffE --------------------------
	.section	.text._Z27map_step_2para_1resp_kernelPfS_iffiPFfS_ffE,"ax",@progbits
	.align	128
        .global         _Z27map_step_2para_1resp_kernelPfS_iffiPFfS_ffE
        .type           _Z27map_step_2para_1resp_kernelPfS_iffiPFfS_ffE,@function
        .size           _Z27map_step_2para_1resp_kernelPfS_iffiPFfS_ffE,(.L_x_22 - _Z27map_step_2para_1resp_kernelPfS_iffiPFfS_ffE)
        .other          _Z27map_step_2para_1resp_kernelPfS_iffiPFfS_ffE,@"STO_CUDA_ENTRY STV_DEFAULT"
_Z27map_step_2para_1resp_kernelPfS_iffiPFfS_ffE:
.text._Z27map_step_2para_1resp_kernelPfS_iffiPFfS_ffE:
[----:B------:R-:W0:Y:S01]  /*0000*/  LDC R1, c[0x0][0x37c] ;  /* 0x0000df00ff017b82 */ /* 0x000e220000000800 */
[----:B------:R-:W1:Y:S01]  /*0010*/  S2R R2, SR_CTAID.Y ;  /* 0x0000000000027919 */ /* 0x000e620000002600 */
[----:B------:R-:W2:Y:S01]  /*0020*/  LDCU UR4, c[0x0][0x360] ;  /* 0x00006c00ff0477ac */ /* 0x000ea20008000800 */
[----:B------:R-:W1:Y:S01]  /*0030*/  S2R R3, SR_CTAID.X ;  /* 0x0000000000037919 */ /* 0x000e620000002500 */
[----:B------:R-:W1:Y:S01]  /*0040*/  LDCU UR5, c[0x0][0x370] ;  /* 0x00006e00ff0577ac */ /* 0x000e620008000800 */
[----:B------:R-:W2:Y:S01]  /*0050*/  S2R R5, SR_TID.X ;  /* 0x0000000000057919 */ /* 0x000ea20000002100 */
[----:B------:R-:W3:Y:S01]  /*0060*/  LDCU UR6, c[0x0][0x39c] ;  /* 0x00007380ff0677ac */ /* 0x000ee20008000800 */
[----:B-1----:R-:W-:-:S04]  /*0070*/  IMAD R2, R2, UR5, R3 ;  /* 0x0000000502027c24 */ /* 0x002fc8000f8e0203 */
[----:B--2---:R-:W-:-:S05]  /*0080*/  IMAD R2, R2, UR4, R5 ;  /* 0x0000000402027c24 */ /* 0x004fca000f8e0205 */
[----:B---3--:R-:W-:-:S13]  /*0090*/  ISETP.GE.AND P0, PT, R2, UR6, PT ;  /* 0x0000000602007c0c */ /* 0x008fda000bf06270 */
[----:B0-----:R-:W-:Y:S05]  /*00a0*/  @P0 EXIT ;  /* 0x000000000000094d */ /* 0x001fea0003800000 */
[----:B------:R-:W0:Y:S01]  /*00b0*/  LDC R8, c[0x0][0x3a0] ;  /* 0x0000e800ff087b82 */ /* 0x000e220000000800 */
[----:B------:R-:W1:Y:S01]  /*00c0*/  LDCU UR4, c[0x0][0x390] ;  /* 0x00007200ff0477ac */ /* 0x000e620008000800 */
[----:B------:R-:W-:Y:S01]  /*00d0*/  HFMA2 R21, -RZ, RZ, 0, 0 ;  /* 0x00000000ff157431 */ /* 0x000fe200000001ff */
[----:B------:R-:W-:Y:S01]  /*00e0*/  MOV R20, 0x190 ;  /* 0x0000019000147802 */ /* 0x000fe20000000f00 */
[----:B------:R-:W2:Y:S04]  /*00f0*/  LDCU UR5, c[0x0][0x394] ;  /* 0x00007280ff0577ac */ /* 0x000ea80008000800 */
[----:B------:R-:W3:Y:S01]  /*0100*/  LDC.64 R4, c[0x0][0x380] ;  /* 0x0000e000ff047b82 */ /* 0x000ee20000000a00 */
[----:B------:R-:W4:Y:S01]  /*0110*/  LDCU UR6, c[0x0][0x398] ;  /* 0x00007300ff0677ac */ /* 0x000f220008000800 */
[----:B------:R-:W0:Y:S01]  /*0120*/  LDCU.64 UR36, c[0x0][0x358] ;  /* 0x00006b00ff2477ac */ /* 0x000e220008000a00 */
[----:B-1----:R-:W-:Y:S01]  /*0130*/  IMAD R3, R2, UR4, RZ ;  /* 0x0000000402037c24 */ /* 0x002fe2000f8e02ff */
[----:B--2---:R-:W-:-:S04]  /*0140*/  MOV R6, UR5 ;  /* 0x0000000500067c02 */ /* 0x004fc80008000f00 */
[----:B0-----:R-:W0:Y:S01]  /*0150*/  LDC.64 R8, c[0x2][R8] ;  /* 0x0080000008087b82 */ /* 0x001e220000000a00 */
[----:B----4-:R-:W-:Y:S01]  /*0160*/  MOV R7, UR6 ;  /* 0x0000000600077c02 */ /* 0x010fe20008000f00 */
[----:B---3--:R-:W-:-:S07]  /*0170*/  IMAD.WIDE R4, R3, 0x4, R4 ;  /* 0x0000000403047825 */ /* 0x008fce00078e0204 */
[----:B0-----:R-:W-:Y:S05]  /*0180*/  CALL.REL.NOINC R8 `(_Z27map_step_2para_1resp_kernelPfS_iffiPFfS_ffE) ;  /* 0xfffffffc089c7344 */ /* 0x001fea0003c3ffff */
[----:B------:R-:W0:Y:S02]  /*0190*/  LDC.64 R6, c[0x0][0x388] ;  /* 0x0000e200ff067b82 */ /* 0x000e240000000a00 */
[----:B0-----:R-:W-:-:S05]  /*01a0*/  IMAD.WIDE R2, R2, 0x4, R6 ;  /* 0x0000000402027825 */ /* 0x001fca00078e0206 */
[----:B------:R-:W-:Y:S01]  /*01b0*/  STG.E desc[UR36][R2.64], R4 ;  /* 0x0000000402007986 */ /* 0x000fe2000c101924 */
[----:B------:R-:W-:Y:S05]  /*01c0*/  EXIT ;  /* 0x000000000000794d */ /* 0x000fea0003800000 */
        .type           $_Z27map_step_2para_1resp_kernelPfS_iffiPFfS_ffE$_Z5menorff,@function
        .size           $_Z27map_step_2para_1resp_kernelPfS_iffiPFfS_ffE$_Z5menorff,($_Z27map_step_2para_1resp_kernelPfS_iffiPFfS_ffE$_Z6euclidPfff - $_Z27map_step_2para_1resp_kernelPfS_iffiPFfS_ffE$_Z5menorff)
$_Z27map_step_2para_1resp_kernelPfS_iffiPFfS_ffE$_Z5menorff:
[----:B------:R-:W-:Y:S02]  /*01d0*/  FSETP.NEU.AND P0, PT, R5, RZ, PT ;  /* 0x000000ff0500720b */ /* 0x000fe40003f0d000 */
[----:B------:R-:W-:-:S11]  /*01e0*/  FSETP.GEU.AND P1, PT, R4, R5, PT ;  /* 0x000000050400720b */ /* 0x000fd60003f2e000 */
[----:B------:R-:W-:Y:S01]  /*01f0*/  @P0 FSEL R4, R4, R5, !P1 ;  /* 0x0000000504040208 */ /* 0x000fe20004800000 */
[----:B------:R-:W-:Y:S06]  /*0200*/  RET.REL.NODEC R20 `(_Z27map_step_2para_1resp_kernelPfS_iffiPFfS_ffE) ;  /* 0xfffffffc147c7950 */ /* 0x000fec0003c3ffff */
        .type           $_Z27map_step_2para_1resp_kernelPfS_iffiPFfS_ffE$_Z6euclidPfff,@function
        .size           $_Z27map_step_2para_1resp_kernelPfS_iffiPFfS_ffE$_Z6euclidPfff,($__internal_0_$__cuda_sm20_sqrt_rn_f32_slowpath - $_Z27map_step_2para_1resp_kernelPfS_iffiPFfS_ffE$_Z6euclidPfff)
$_Z27map_step_2para_1resp_kernelPfS_iffiPFfS_ffE$_Z6euclidPfff:
[----:B------:R-:W-:-:S05]  /*0210*/  IADD3 R1, PT, PT, R1, -0x10, RZ ;  /* 0xfffffff001017810 */ /* 0x000fca0007ffe0ff */
[----:B------:R-:W-:Y:S04]  /*0220*/  STL [R1+0x8], R21 ;  /* 0x0000081501007387 */ /* 0x000fe80000100800 */
[----:B------:R-:W-:Y:S04]  /*0230*/  STL [R1+0x4], R20 ;  /* 0x0000041401007387 */ /* 0x000fe80000100800 */
[----:B------:R0:W-:Y:S02]  /*0240*/  STL [R1], R2 ;  /* 0x0000000201007387 */ /* 0x0001e40000100800 */
[----:B0-----:R-:W0:Y:S05]  /*0250*/  BMOV.32.CLEAR R2, B6 ;  /* 0x0000000006027355 */ /* 0x001e2a0000100000 */
[----:B------:R-:W1:Y:S02]  /*0260*/  LDCU.64 UR4, c[0x0][0x358] ;  /* 0x00006b00ff0477ac */ /* 0x000e640008000a00 */
[----:B-1----:R-:W2:Y:S04]  /*0270*/  LD.E R0, desc[UR4][R4.64+0x4] ;  /* 0x0000040404007980 */ /* 0x002ea8000c101900 */
[----:B------:R-:W3:Y:S01]  /*0280*/  LD.E R3, desc[UR4][R4.64] ;  /* 0x0000000404037980 */ /* 0x000ee2000c101900 */
[----:B------:R-:W-:Y:S01]  /*0290*/  BSSY.RECONVERGENT B6, `(.L_x_0) ;  /* 0x0000012000067945 */ /* 0x000fe20003800200 */
[----:B--2---:R-:W-:Y:S01]  /*02a0*/  FADD R0, -R0, R7 ;  /* 0x0000000700007221 */ /* 0x004fe20000000100 */
[----:B---3--:R-:W-:-:S03]  /*02b0*/  FADD R3, -R3, R6 ;  /* 0x0000000603037221 */ /* 0x008fc60000000100 */
[----:B------:R-:W-:-:S04]  /*02c0*/  FMUL R0, R0, R0 ;  /* 0x0000000000007220 */ /* 0x000fc80000400000 */
[----:B------:R-:W-:-:S04]  /*02d0*/  FFMA R0, R3, R3, R0 ;  /* 0x0000000303007223 */ /* 0x000fc80000000000 */
[----:B------:R1:W2:Y:S01]  /*02e0*/  MUFU.RSQ R7, R0 ;  /* 0x0000000000077308 */ /* 0x0002a20000001400 */
[----:B------:R-:W-:-:S04]  /*02f0*/  IADD3 R3, PT, PT, R0, -0xd000000, RZ ;  /* 0xf300000000037810 */ /* 0x000fc80007ffe0ff */
[----:B------:R-:W-:-:S13]  /*0300*/  ISETP.GT.U32.AND P0, PT, R3, 0x727fffff, PT ;  /* 0x727fffff0300780c */ /* 0x000fda0003f04070 */
[----:B012---:R-:W-:Y:S05]  /*0310*/  @!P0 BRA `(.L_x_1) ;  /* 0x0000000000148947 */ /* 0x007fea0003800000 */
[----:B------:R-:W-:Y:S01]  /*0320*/  MOV R4, R0 ;  /* 0x0000000000047202 */ /* 0x000fe20000000f00 */
[----:B------:R-:W-:Y:S01]  /*0330*/  IMAD.MOV.U32 R21, RZ, RZ, 0x0 ;  /* 0x00000000ff157424 */ /* 0x000fe200078e00ff */
[----:B------:R-:W-:-:S07]  /*0340*/  MOV R20, 0x360 ;  /* 0x0000036000147802 */ /* 0x000fce0000000f00 */
[----:B------:R-:W-:Y:S05]  /*0350*/  CALL.REL.NOINC `($__internal_0_$__cuda_sm20_sqrt_rn_f32_slowpath) ;  /* 0x0000000000307944 */ /* 0x000fea0003c00000 */
[----:B------:R-:W-:Y:S05]  /*0360*/  BRA `(.L_x_2) ;  /* 0x0000000000107947 */ /* 0x000fea0003800000 */
.L_x_1:
[----:B------:R-:W-:Y:S01]  /*0370*/  FMUL.FTZ R3, R0, R7 ;  /* 0x0000000700037220 */ /* 0x000fe20000410000 */
[----:B------:R-:W-:-:S03]  /*0380*/  FMUL.FTZ R4, R7, 0.5 ;  /* 0x3f00000007047820 */ /* 0x000fc60000410000 */
[----:B------:R-:W-:-:S04]  /*0390*/  FFMA R0, -R3, R3, R0 ;  /* 0x0000000303007223 */ /* 0x000fc80000000100 */
[----:B------:R-:W-:-:S07]  /*03a0*/  FFMA R4, R0, R4, R3 ;  /* 0x0000000400047223 */ /* 0x000fce0000000003 */
.L_x_2:
[----:B------:R-:W-:Y:S05]  /*03b0*/  BSYNC.RECONVERGENT B6 ;  /* 0x0000000000067941 */ /* 0x000fea0003800200 */
.L_x_0:
[----:B------:R-:W2:Y:S01]  /*03c0*/  LDL R20, [R1+0x4] ;  /* 0x0000040001147983 */ /* 0x000ea20000100800 */
[----:B------:R0:W-:Y:S05]  /*03d0*/  BMOV.32 B6, R2 ;  /* 0x0000000206007356 */ /* 0x0001ea0000000000 */
[----:B------:R-:W2:Y:S04]  /*03e0*/  LDL R21, [R1+0x8] ;  /* 0x0000080001157983 */ /* 0x000ea80000100800 */
[----:B0-----:R0:W2:Y:S02]  /*03f0*/  LDL R2, [R1] ;  /* 0x0000000001027983 */ /* 0x0010a40000100800 */
[----:B0-----:R-:W-:Y:S01]  /*0400*/  IADD3 R1, PT, PT, R1, 0x10, RZ ;  /* 0x0000001001017810 */ /* 0x001fe20007ffe0ff */
[----:B--2---:R-:W-:Y:S06]  /*0410*/  RET.REL.NODEC R20 `(_Z27map_step_2para_1resp_kernelPfS_iffiPFfS_ffE) ;  /* 0xfffffff814f87950 */ /* 0x004fec0003c3ffff */
        .weak           $__internal_0_$__cuda_sm20_sqrt_rn_f32_slowpath
        .type           $__internal_0_$__cuda_sm20_sqrt_rn_f32_slowpath,@function
        .size           $__internal_0_$__cuda_sm20_sqrt_rn_f32_slowpath,(.L_x_22 - $__internal_0_$__cuda_sm20_sqrt_rn_f32_slowpath)
$__internal_0_$__cuda_sm20_sqrt_rn_f32_slowpath:
[----:B------:R-:W-:Y:S02]  /*0420*/  IADD3 R1, PT, PT, R1, -0x8, RZ ;  /* 0xfffffff801017810 */ /* 0x000fe40007ffe0ff */
[----:B------:R-:W-:-:S03]  /*0430*/  MOV R0, R4 ;  /* 0x0000000400007202 */ /* 0x000fc60000000f00 */
[----:B------:R0:W-:Y:S01]  /*0440*/  STL [R1], R2 ;  /* 0x0000000201007387 */ /* 0x0001e20000100800 */
[----:B------:R-:W-:Y:S01]  /*0450*/  LOP3.LUT P0, RZ, R0, 0x7fffffff, RZ, 0xc0, !PT ;  /* 0x7fffffff00ff7812 */ /* 0x000fe2000780c0ff */
[----:B------:R-:W-:-:S12]  /*0460*/  BSSY.RECONVERGENT B0, `(.L_x_3) ;  /* 0x0000013000007945 */ /* 0x000fd80003800200 */
[----:B------:R-:W-:Y:S01]  /*0470*/  @!P0 IMAD.MOV.U32 R4, RZ, RZ, R0 ;  /* 0x000000ffff048224 */ /* 0x000fe200078e0000 */
[----:B0-----:R-:W-:Y:S06]  /*0480*/  @!P0 BRA `(.L_x_4) ;  /* 0x0000000000408947 */ /* 0x001fec0003800000 */
[----:B------:R-:W-:-:S13]  /*0490*/  FSETP.GEU.FTZ.AND P0, PT, R0, RZ, PT ;  /* 0x000000ff0000720b */ /* 0x000fda0003f1e000 */
[----:B------:R-:W-:Y:S01]  /*04a0*/  @!P0 MOV R4, 0x7fffffff ;  /* 0x7fffffff00048802 */ /* 0x000fe20000000f00 */
[----:B------:R-:W-:Y:S06]  /*04b0*/  @!P0 BRA `(.L_x_4) ;  /* 0x0000000000348947 */ /* 0x000fec0003800000 */
[----:B------:R-:W-:-:S13]  /*04c0*/  FSETP.GTU.FTZ.AND P0, PT, |R0|, +INF , PT ;  /* 0x7f8000000000780b */ /* 0x000fda0003f1c200 */
[----:B------:R-:W-:Y:S01]  /*04d0*/  @P0 FADD.FTZ R4, R0, 1 ;  /* 0x3f80000000040421 */ /* 0x000fe20000010000 */
[----:B------:R-:W-:Y:S06]  /*04e0*/  @P0 BRA `(.L_x_4) ;  /* 0x0000000000280947 */ /* 0x000fec0003800000 */
[----:B------:R-:W-:-:S13]  /*04f0*/  FSETP.NEU.FTZ.AND P0, PT, |R0|, +INF , PT ;  /* 0x7f8000000000780b */ /* 0x000fda0003f1d200 */
[----:B------:R-:W-:-:S04]  /*0500*/  @P0 FFMA R2, R0, 1.84467440737095516160e+19, RZ ;  /* 0x5f80000000020823 */ /* 0x000fc800000000ff */
[----:B------:R-:W0:Y:S02]  /*0510*/  @P0 MUFU.RSQ R3, R2 ;  /* 0x0000000200030308 */ /* 0x000e240000001400 */
[----:B0-----:R-:W-:Y:S01]  /*0520*/  @P0 FMUL.FTZ R5, R2, R3 ;  /* 0x0000000302050220 */ /* 0x001fe20000410000 */
[----:B------:R-:W-:-:S03]  /*0530*/  @P0 FMUL.FTZ R3, R3, 0.5 ;  /* 0x3f00000003030820 */ /* 0x000fc60000410000 */
[----:B------:R-:W-:-:S04]  /*0540*/  @P0 FADD.FTZ R4, -R5, -RZ ;  /* 0x800000ff05040221 */ /* 0x000fc80000010100 */
[----:B------:R-:W-:Y:S01]  /*0550*/  @P0 FFMA R6, R5, R4, R2 ;  /* 0x0000000405060223 */ /* 0x000fe20000000002 */
[----:B------:R-:W-:-:S03]  /*0560*/  @!P0 MOV R4, R0 ;  /* 0x0000000000048202 */ /* 0x000fc60000000f00 */
[----:B------:R-:W-:-:S04]  /*0570*/  @P0 FFMA R3, R6, R3, R5 ;  /* 0x0000000306030223 */ /* 0x000fc80000000005 */
[----:B------:R-:W-:-:S07]  /*0580*/  @P0 FMUL.FTZ R4, R3, 2.3283064365386962891e-10 ;  /* 0x2f80000003040820 */ /* 0x000fce0000410000 */
.L_x_4:
[----:B------:R-:W-:Y:S05]  /*0590*/  BSYNC.RECONVERGENT B0 ;  /* 0x0000000000007941 */ /* 0x000fea0003800200 */
.L_x_3:
[----:B------:R0:W2:Y:S02]  /*05a0*/  LDL R2, [R1] ;  /* 0x0000000001027983 */ /* 0x0000a40000100800 */
[----:B0-----:R-:W-:Y:S01]  /*05b0*/  IADD3 R1, PT, PT, R1, 0x8, RZ ;  /* 0x0000000801017810 */ /* 0x001fe20007ffe0ff */
[----:B--2---:R-:W-:Y:S06]  /*05c0*/  RET.REL.NODEC R20 `(_Z27map_step_2para_1resp_kernelPfS_iffiPFfS_ffE) ;  /* 0xfffffff8148c7950 */ /* 0x004fec0003c3ffff */
.L_x_5:
[----:B------:R-:W-:-:S00]  /*05d0*/  BRA `(.L_x_5) ;  /* 0xfffffffc00fc7947 */ /* 0x000fc0000383ffff */
[----:B------:R-:W-:-:S00]  /*05e0*/  NOP ;  /* 0x0000000000007918 */ /* 0x000fc00000000000 */
        /* <DEDUP_REMOVED lines=9> */
.L_x_22:


//--------------------- .text._Z13reduce_kernelPfS_PFfffEi --------------------------
	.section	.text._Z13reduce_kernelPfS_PFfffEi,"ax",@progbits
	.align	128
        .global         _Z13reduce_kernelPfS_PFfffEi
        .type           _Z13reduce_kernelPfS_PFfffEi,@function
        .size           _Z13reduce_kernelPfS_PFfffEi,(.L_x_25 - _Z13reduce_kernelPfS_PFfffEi)
        .other          _Z13reduce_kernelPfS_PFfffEi,@"STO_CUDA_ENTRY STV_DEFAULT"
_Z13reduce_kernelPfS_PFfffEi:
.text._Z13reduce_kernelPfS_PFfffEi:
[----:B------:R-:W0:Y:S01]  /*0000*/  LDC R1, c[0x0][0x37c] ;  /* 0x0000df00ff017b82 */ /* 0x000e220000000800 */
[----:B------:R-:W1:Y:S07]  /*0010*/  S2R R16, SR_TID.X ;  /* 0x0000000000107919 */ /* 0x000e6e0000002100 */
[----:B------:R-:W1:Y:S01]  /*0020*/  S2UR UR4, SR_CTAID.X ;  /* 0x00000000000479c3 */ /* 0x000e620000002500 */
[----:B------:R-:W2:Y:S01]  /*0030*/  LDCU UR5, c[0x0][0x398] ;  /* 0x00007300ff0577ac */ /* 0x000ea20008000800 */
[----:B------:R-:W-:Y:S01]  /*0040*/  BSSY.RECONVERGENT B0, `(.L_x_6) ;  /* 0x000000e000007945 */ /* 0x000fe20003800200 */
[----:B------:R-:W-:Y:S01]  /*0050*/  IMAD.MOV.U32 R5, RZ, RZ, RZ ;  /* 0x000000ffff057224 */ /* 0x000fe200078e00ff */
[----:B------:R-:W3:Y:S04]  /*0060*/  LDCU UR38, c[0x0][0x398] ;  /* 0x00007300ff2677ac */ /* 0x000ee80008000800 */
[----:B------:R-:W1:Y:S01]  /*0070*/  LDC R18, c[0x0][0x360] ;  /* 0x0000d800ff127b82 */ /* 0x000e620000000800 */
[----:B------:R-:W4:Y:S01]  /*0080*/  LDCU.64 UR36, c[0x0][0x358] ;  /* 0x00006b00ff2477ac */ /* 0x000f220008000a00 */
[----:B--2---:R-:W-:-:S02]  /*0090*/  IMAD.U32 R0, RZ, RZ, UR5 ;  /* 0x00000005ff007e24 */ /* 0x004fc4000f8e00ff */
[----:B-1----:R-:W-:-:S05]  /*00a0*/  IMAD R17, R18, UR4, R16 ;  /* 0x0000000412117c24 */ /* 0x002fca000f8e0210 */
[----:B------:R-:W-:-:S13]  /*00b0*/  ISETP.GE.AND P0, PT, R17, R0, PT ;  /* 0x000000001100720c */ /* 0x000fda0003f06270 */
[----:B0--34-:R-:W-:Y:S05]  /*00c0*/  @P0 BRA `(.L_x_7) ;  /* 0x0000000000140947 */ /* 0x019fea0003800000 */
[----:B------:R-:W0:Y:S02]  /*00d0*/  LDC.64 R2, c[0x0][0x380] ;  /* 0x0000e000ff027b82 */ /* 0x000e240000000a00 */
[----:B0-----:R-:W-:-:S05]  /*00e0*/  IMAD.WIDE R2, R17, 0x4, R2 ;  /* 0x0000000411027825 */ /* 0x001fca00078e0202 */
[----:B------:R0:W5:Y:S01]  /*00f0*/  LDG.E R5, desc[UR36][R2.64] ;  /* 0x0000002402057981 */ /* 0x000162000c1e1900 */
[----:B------:R-:W1:Y:S02]  /*0100*/  LDCU UR4, c[0x0][0x370] ;  /* 0x00006e00ff0477ac */ /* 0x000e640008000800 */
[----:B01----:R-:W-:-:S07]  /*0110*/  IMAD R17, R18, UR4, R17 ;  /* 0x0000000412117c24 */ /* 0x003fce000f8e0211 */
.L_x_7:
[----:B------:R-:W-:Y:S05]  /*0120*/  BSYNC.RECONVERGENT B0 ;  /* 0x0000000000007941 */ /* 0x000fea0003800200 */
.L_x_6:
[----:B------:R-:W-:-:S13]  /*0130*/  ISETP.GE.AND P0, PT, R17, R0, PT ;  /* 0x000000001100720c */ /* 0x000fda0003f06270 */
[----:B------:R-:W-:Y:S05]  /*0140*/  @P0 BRA `(.L_x_8) ;  /* 0x00000000003c0947 */ /* 0x000fea0003800000 */
[----:B------:R-:W0:Y:S01]  /*0150*/  LDC.64 R22, c[0x0][0x380] ;  /* 0x0000e000ff167b82 */ /* 0x000e220000000a00 */
[----:B------:R-:W1:Y:S02]  /*0160*/  LDCU UR4, c[0x0][0x370] ;  /* 0x00006e00ff0477ac */ /* 0x000e640008000800 */
[----:B-1----:R-:W-:-:S07]  /*0170*/  IMAD R2, R18, UR4, RZ ;  /* 0x0000000412027c24 */ /* 0x002fce000f8e02ff */
.L_x_9:
[----:B0-----:R-:W-:-:S05]  /*0180*/  IMAD.WIDE R6, R17, 0x4, R22 ;  /* 0x0000000411067825 */ /* 0x001fca00078e0216 */
[----:B-----5:R0:W5:Y:S01]  /*0190*/  LDG.E R4, desc[UR36][R6.64] ;  /* 0x0000002406047981 */ /* 0x020162000c1e1900 */
[----:B------:R-:W1:Y:S01]  /*01a0*/  LDC R8, c[0x0][0x390] ;  /* 0x0000e400ff087b82 */ /* 0x000e620000000800 */
[----:B------:R-:W-:Y:S01]  /*01b0*/  HFMA2 R21, -RZ, RZ, 0, 0 ;  /* 0x00000000ff157431 */ /* 0x000fe200000001ff */
[----:B------:R-:W-:-:S06]  /*01c0*/  MOV R20, 0x1f0 ;  /* 0x000001f000147802 */ /* 0x000fcc0000000f00 */
[----:B01----:R-:W1:Y:S02]  /*01d0*/  LDC.64 R8, c[0x2][R8] ;  /* 0x0080000008087b82 */ /* 0x003e640000000a00 */
[----:B-1---5:R-:W-:Y:S05]  /*01e0*/  CALL.REL.NOINC R8 `(_Z13reduce_kernelPfS_PFfffEi) ;  /* 0xfffffffc08847344 */ /* 0x022fea0003c3ffff */
[----:B------:R-:W-:Y:S01]  /*01f0*/  IMAD.IADD R17, R2, 0x1, R17 ;  /* 0x0000000102117824 */ /* 0x000fe200078e0211 */
[----:B------:R-:W-:Y:S01]  /*0200*/  MOV R0, UR38 ;  /* 0x0000002600007c02 */ /* 0x000fe20008000f00 */
[----:B------:R-:W-:-:S03]  /*0210*/  IMAD.MOV.U32 R5, RZ, RZ, R4 ;  /* 0x000000ffff057224 */ /* 0x000fc600078e0004 */
[----:B------:R-:W-:-:S13]  /*0220*/  ISETP.GE.AND P0, PT, R17, R0, PT ;  /* 0x000000001100720c */ /* 0x000fda0003f06270 */
[----:B------:R-:W-:Y:S05]  /*0230*/  @!P0 BRA `(.L_x_9) ;  /* 0xfffffffc00d08947 */ /* 0x000fea000383ffff */
.L_x_8:
[----:B------:R-:W0:Y:S01]  /*0240*/  S2UR UR5, SR_CgaCtaId ;  /* 0x00000000000579c3 */ /* 0x000e220000008800 */
[----:B------:R-:W-:Y:S02]  /*0250*/  UMOV UR4, 0x400 ;  /* 0x0000040000047882 */ /* 0x000fe40000000000 */
[----:B0-----:R-:W-:-:S06]  /*0260*/  ULEA UR4, UR5, UR4, 0x18 ;  /* 0x0000000405047291 */ /* 0x001fcc000f8ec0ff */
[----:B------:R-:W-:Y:S01]  /*0270*/  LEA R2, R16, UR4, 0x2 ;  /* 0x0000000410027c11 */ /* 0x000fe2000f8e10ff */
[----:B------:R-:W-:Y:S05]  /*0280*/  WARPSYNC.ALL ;  /* 0x0000000000007948 */ /* 0x000fea0003800000 */
[----:B------:R-:W0:Y:S01]  /*0290*/  LDCU UR4, c[0x0][0x370] ;  /* 0x00006e00ff0477ac */ /* 0x000e220008000800 */
[----:B-----5:R1:W-:Y:S01]  /*02a0*/  STS [R2], R5 ;  /* 0x0000000502007388 */ /* 0x0203e20000000800 */
[----:B0-----:R-:W-:-:S05]  /*02b0*/  IMAD R3, R18, UR4, RZ ;  /* 0x0000000412037c24 */ /* 0x001fca000f8e02ff */
[----:B------:R-:W-:Y:S01]  /*02c0*/  LEA R3, R3, R16, 0x8 ;  /* 0x0000001003037211 */ /* 0x000fe200078e40ff */
[----:B------:R-:W-:Y:S03]  /*02d0*/  BAR.SYNC.DEFER_BLOCKING 0x0 ;  /* 0x0000000000007b1d */ /* 0x000fe60000010000 */
[----:B------:R-:W-:-:S04]  /*02e0*/  ISETP.GE.AND P0, PT, R3, R0, PT ;  /* 0x000000000300720c */ /* 0x000fc80003f06270 */
[----:B------:R-:W-:-:S13]  /*02f0*/  ISETP.LT.U32.OR P0, PT, R18, 0x2, P0 ;  /* 0x000000021200780c */ /* 0x000fda0000701470 */
[----:B-1----:R-:W-:Y:S05]  /*0300*/  @P0 BRA `(.L_x_10) ;  /* 0x0000000000440947 */ /* 0x002fea0003800000 */
.L_x_12:
[----:B------:R-:W-:-:S04]  /*0310*/  SHF.R.U32.HI R17, RZ, 0x1, R18 ;  /* 0x00000001ff117819 */ /* 0x000fc80000011612 */
[----:B------:R-:W-:-:S13]  /*0320*/  ISETP.GE.U32.AND P0, PT, R16, R17, PT ;  /* 0x000000111000720c */ /* 0x000fda0003f06070 */
[----:B0-----:R-:W-:Y:S05]  /*0330*/  @P0 BRA `(.L_x_11) ;  /* 0x0000000000240947 */ /* 0x001fea0003800000 */
[----:B------:R-:W0:Y:S01]  /*0340*/  LDC R0, c[0x0][0x390] ;  /* 0x0000e400ff007b82 */ /* 0x000e220000000800 */
[----:B------:R-:W-:Y:S01]  /*0350*/  IMAD R4, R17, 0x4, R2 ;  /* 0x0000000411047824 */ /* 0x000fe200078e0202 */
[----:B------:R1:W2:Y:S01]  /*0360*/  LDS R5, [R2] ;  /* 0x0000000002057984 */ /* 0x0002a20000000800 */
[----:B------:R-:W-:Y:S01]  /*0370*/  HFMA2 R21, -RZ, RZ, 0, 0 ;  /* 0x00000000ff157431 */ /* 0x000fe200000001ff */
[----:B------:R-:W-:-:S03]  /*0380*/  MOV R20, 0x3c0 ;  /* 0x000003c000147802 */ /* 0x000fc60000000f00 */
[----:B------:R-:W3:Y:S02]  /*0390*/  LDS R4, [R4] ;  /* 0x0000000004047984 */ /* 0x000ee40000000800 */
[----:B0-23--:R1:W0:Y:S02]  /*03a0*/  LDC.64 R6, c[0x2][R0] ;  /* 0x0080000000067b82 */ /* 0x00d2240000000a00 */
[----:B01----:R-:W-:Y:S05]  /*03b0*/  CALL.REL.NOINC R6 `(_Z13reduce_kernelPfS_PFfffEi) ;  /* 0xfffffffc06107344 */ /* 0x003fea0003c3ffff */
[----:B------:R0:W-:Y:S02]  /*03c0*/  STS [R2], R4 ;  /* 0x0000000402007388 */ /* 0x0001e40000000800 */
.L_x_11:
[----:B------:R-:W-:Y:S01]  /*03d0*/  ISETP.GT.U32.AND P0, PT, R18, 0x3, PT ;  /* 0x000000031200780c */ /* 0x000fe20003f04070 */
[----:B------:R-:W-:Y:S05]  /*03e0*/  WARPSYNC.ALL ;  /* 0x0000000000007948 */ /* 0x000fea0003800000 */
[----:B------:R-:W-:Y:S01]  /*03f0*/  BAR.SYNC.DEFER_BLOCKING 0x0 ;  /* 0x0000000000007b1d */ /* 0x000fe20000010000 */
[----:B------:R-:W-:-:S06]  /*0400*/  IMAD.MOV.U32 R18, RZ, RZ, R17 ;  /* 0x000000ffff127224 */ /* 0x000fcc00078e0011 */
[----:B------:R-:W-:Y:S05]  /*0410*/  @P0 BRA `(.L_x_12) ;  /* 0xfffffffc00bc0947 */ /* 0x000fea000383ffff */
.L_x_10:
[----:B------:R-:W-:-:S13]  /*0420*/  ISETP.NE.AND P0, PT, R16, RZ, PT ;  /* 0x000000ff1000720c */ /* 0x000fda0003f05270 */
[----:B------:R-:W-:Y:S05]  /*0430*/  @P0 EXIT ;  /* 0x000000000000094d */ /* 0x000fea0003800000 */
.L_x_13:
[----:B0-----:R-:W0:Y:S02]  /*0440*/  LDC.64 R2, c[0x0][0x388] ;  /* 0x0000e200ff027b82 */ /* 0x001e240000000a00 */
[----:B0-----:R-:W2:Y:S01]  /*0450*/  LDG.E R2, desc[UR36][R2.64] ;  /* 0x0000002402027981 */ /* 0x001ea2000c1e1900 */
[----:B------:R-:W-:Y:S05]  /*0460*/  YIELD ;  /* 0x0000000000007946 */ /* 0x000fea0003800000 */
[----:B------:R-:W0:Y:S01]  /*0470*/  S2UR UR5, SR_CgaCtaId ;  /* 0x00000000000579c3 */ /* 0x000e220000008800 */
[----:B------:R-:W-:Y:S01]  /*0480*/  UMOV UR4, 0x400 ;  /* 0x0000040000047882 */ /* 0x000fe20000000000 */
[----:B------:R-:W-:Y:S01]  /*0490*/  MOV R20, 0x510 ;  /* 0x0000051000147802 */ /* 0x000fe20000000f00 */
[----:B------:R-:W-:-:S05]  /*04a0*/  IMAD.MOV.U32 R21, RZ, RZ, 0x0 ;  /* 0x00000000ff157424 */ /* 0x000fca00078e00ff */
[----:B------:R-:W1:Y:S01]  /*04b0*/  LDC R0, c[0x0][0x390] ;  /* 0x0000e400ff007b82 */ /* 0x000e620000000800 */
[----:B0-----:R-:W-:-:S07]  /*04c0*/  ULEA UR4, UR5, UR4, 0x18 ;  /* 0x0000000405047291 */ /* 0x001fce000f8ec0ff */
[----:B-1----:R0:W1:Y:S02]  /*04d0*/  LDC.64 R6, c[0x2][R0] ;  /* 0x0080000000067b82 */ /* 0x0020640000000a00 */
[----:B------:R-:W3:Y:S02]  /*04e0*/  LDS R4, [UR4] ;  /* 0x00000004ff047984 */ /* 0x000ee40008000800 */
[----:B0123--:R-:W-:-:S07]  /*04f0*/  MOV R5, R2 ;  /* 0x0000000200057202 */ /* 0x00ffce0000000f00 */
[----:B------:R-:W-:Y:S05]  /*0500*/  CALL.REL.NOINC R6 `(_Z13reduce_kernelPfS_PFfffEi) ;  /* 0xfffffff806bc7344 */ /* 0x000fea0003c3ffff */
[----:B------:R-:W0:Y:S01]  /*0510*/  LDCU.64 UR4, c[0x0][0x388] ;  /* 0x00007100ff0477ac */ /* 0x000e220008000a00 */
[----:B------:R-:W-:Y:S01]  /*0520*/  MOV R3, R4 ;  /* 0x0000000400037202 */ /* 0x000fe20000000f00 */
[----:B0-----:R-:W-:Y:S01]  /*0530*/  IMAD.U32 R4, RZ, RZ, UR4 ;  /* 0x00000004ff047e24 */ /* 0x001fe2000f8e00ff */
[----:B------:R-:W-:-:S05]  /*0540*/  MOV R5, UR5 ;  /* 0x0000000500057c02 */ /* 0x000fca0008000f00 */
[----:B------:R-:W2:Y:S02]  /*0550*/  ATOMG.E.CAS.STRONG.GPU PT, R3, [R4], R2, R3 ;  /* 0x00000002040373a9 */ /* 0x000ea400001ee103 */
[----:B--2---:R-:W-:-:S13]  /*0560*/  FSETP.NEU.AND P0, PT, R2, R3, PT ;  /* 0x000000030200720b */ /* 0x004fda0003f0d000 */
[----:B------:R-:W-:Y:S05]  /*0570*/  @P0 BRA `(.L_x_13) ;  /* 0xfffffffc00b00947 */ /* 0x000fea000383ffff */
[----:B------:R-:W-:Y:S05]  /*0580*/  EXIT ;  /* 0x000000000000794d */ /* 0x000fea0003800000 */
        .type           $_Z13reduce_kernelPfS_PFfffEi$_Z5menorff,@function
        .size           $_Z13reduce_kernelPfS_PFfffEi$_Z5menorff,($_Z13reduce_kernelPfS_PFfffEi$_Z6euclidPfff - $_Z13reduce_kernelPfS_PFfffEi$_Z5menorff)
$_Z13reduce_kernelPfS_PFfffEi$_Z5menorff:
[----:B------:R-:W-:Y:S02]  /*0590*/  FSETP.NEU.AND P0, PT, R5, RZ, PT ;  /* 0x000000ff0500720b */ /* 0x000fe40003f0d000 */
[----:B------:R-:W-:-:S11]  /*05a0*/  FSETP.GEU.AND P1, PT, R4, R5, PT ;  /* 0x000000050400720b */ /* 0x000fd60003f2e000 */
[----:B------:R-:W-:Y:S01]  /*05b0*/  @P0 FSEL R4, R4, R5, !P1 ;  /* 0x0000000504040208 */ /* 0x000fe20004800000 */
[----:B------:R-:W-:Y:S06]  /*05c0*/  RET.REL.NODEC R20 `(_Z13reduce_kernelPfS_PFfffEi) ;  /* 0xfffffff8148c7950 */ /* 0x000fec0003c3ffff */
        .type           $_Z13reduce_kernelPfS_PFfffEi$_Z6euclidPfff,@function
        .size           $_Z13reduce_kernelPfS_PFfffEi$_Z6euclidPfff,($__internal_1_$__cuda_sm20_sqrt_rn_f32_slowpath - $_Z13reduce_kernelPfS_PFfffEi$_Z6euclidPfff)
$_Z13reduce_kernelPfS_PFfffEi$_Z6euclidPfff:
[----:B------:R-:W-:-:S05]  /*05d0*/  VIADD R1, R1, 0xfffffff0 ;  /* 0xfffffff001017836 */ /* 0x000fca0000000000 */
        /* <DEDUP_REMOVED lines=16> */
[----:B------:R-:W-:Y:S02]  /*06e0*/  HFMA2 R21, -RZ, RZ, 0, 0 ;  /* 0x00000000ff157431 */ /* 0x000fe400000001ff */
[----:B------:R-:W-:Y:S01]  /*06f0*/  IMAD.MOV.U32 R4, RZ, RZ, R0 ;  /* 0x000000ffff047224 */ /* 0x000fe200078e0000 */
[----:B------:R-:W-:-:S07]  /*0700*/  MOV R20, 0x720 ;  /* 0x0000072000147802 */ /* 0x000fce0000000f00 */
[----:B------:R-:W-:Y:S05]  /*0710*/  CALL.REL.NOINC `($__internal_1_$__cuda_sm20_sqrt_rn_f32_slowpath) ;  /* 0x0000000000307944 */ /* 0x000fea0003c00000 */
[----:B------:R-:W-:Y:S05]  /*0720*/  BRA `(.L_x_16) ;  /* 0x0000000000107947 */ /* 0x000fea0003800000 */
.L_x_15:
[----:B------:R-:W-:Y:S01]  /*0730*/  FMUL.FTZ R3, R0, R7 ;  /* 0x0000000700037220 */ /* 0x000fe20000410000 */
[----:B------:R-:W-:-:S03]  /*0740*/  FMUL.FTZ R4, R7, 0.5 ;  /* 0x3f00000007047820 */ /* 0x000fc60000410000 */
[----:B------:R-:W-:-:S04]  /*0750*/  FFMA R0, -R3, R3, R0 ;  /* 0x0000000303007223 */ /* 0x000fc80000000100 */
[----:B------:R-:W-:-:S07]  /*0760*/  FFMA R4, R0, R4, R3 ;  /* 0x0000000400047223 */ /* 0x000fce0000000003 */
.L_x_16:
[----:B------:R-:W-:Y:S05]  /*0770*/  BSYNC.RECONVERGENT B6 ;  /* 0x0000000000067941 */ /* 0x000fea0003800200 */
.L_x_14:
[----:B------:R-:W2:Y:S01]  /*0780*/  LDL R20, [R1+0x4] ;  /* 0x0000040001147983 */ /* 0x000ea20000100800 */
[----:B------:R0:W-:Y:S05]  /*0790*/  BMOV.32 B6, R2 ;  /* 0x0000000206007356 */ /* 0x0001ea0000000000 */
[----:B------:R-:W2:Y:S04]  /*07a0*/  LDL R21, [R1+0x8] ;  /* 0x0000080001157983 */ /* 0x000ea80000100800 */
[----:B0-----:R0:W2:Y:S02]  /*07b0*/  LDL R2, [R1] ;  /* 0x0000000001027983 */ /* 0x0010a40000100800 */
[----:B0-----:R-:W-:Y:S01]  /*07c0*/  VIADD R1, R1, 0x10 ;  /* 0x0000001001017836 */ /* 0x001fe20000000000 */
[----:B--2---:R-:W-:Y:S06]  /*07d0*/  RET.REL.NODEC R20 `(_Z13reduce_kernelPfS_PFfffEi) ;  /* 0xfffffff814087950 */ /* 0x004fec0003c3ffff */
        .weak           $__internal_1_$__cuda_sm20_sqrt_rn_f32_slowpath
        .type           $__internal_1_$__cuda_sm20_sqrt_rn_f32_slowpath,@function
        .size           $__internal_1_$__cuda_sm20_sqrt_rn_f32_slowpath,(.L_x_25 - $__internal_1_$__cuda_sm20_sqrt_rn_f32_slowpath)
$__internal_1_$__cuda_sm20_sqrt_rn_f32_slowpath:
[----:B------:R-:W-:Y:S01]  /*07e0*/  IADD3 R1, PT, PT, R1, -0x8, RZ ;  /* 0xfffffff801017810 */ /* 0x000fe20007ffe0ff */
[----:B------:R-:W-:-:S04]  /*07f0*/  IMAD.MOV.U32 R0, RZ, RZ, R4 ;  /* 0x000000ffff007224 */ /* 0x000fc800078e0004 */
[----:B------:R0:W-:Y:S01]  /*0800*/  STL [R1], R2 ;  /* 0x0000000201007387 */ /* 0x0001e20000100800 */
[----:B------:R-:W-:Y:S01]  /*0810*/  LOP3.LUT P0, RZ, R0, 0x7fffffff, RZ, 0xc0, !PT ;  /* 0x7fffffff00ff7812 */ /* 0x000fe2000780c0ff */
[----:B------:R-:W-:-:S12]  /*0820*/  BSSY.RECONVERGENT B0, `(.L_x_17) ;  /* 0x0000013000007945 */ /* 0x000fd80003800200 */
[----:B------:R-:W-:Y:S01]  /*0830*/  @!P0 MOV R4, R0 ;  /* 0x0000000000048202 */ /* 0x000fe20000000f00 */
[----:B0-----:R-:W-:Y:S06]  /*0840*/  @!P0 BRA `(.L_x_18) ;  /* 0x0000000000408947 */ /* 0x001fec0003800000 */
[----:B------:R-:W-:-:S13]  /*0850*/  FSETP.GEU.FTZ.AND P0, PT, R0, RZ, PT ;  /* 0x000000ff0000720b */ /* 0x000fda0003f1e000 */
[----:B------:R-:W-:Y:S01]  /*0860*/  @!P0 IMAD.MOV.U32 R4, RZ, RZ, 0x7fffffff ;  /* 0x7fffffffff048424 */ /* 0x000fe200078e00ff */
        /* <DEDUP_REMOVED lines=14> */
.L_x_18:
[----:B------:R-:W-:Y:S05]  /*0950*/  BSYNC.RECONVERGENT B0 ;  /* 0x0000000000007941 */ /* 0x000fea0003800200 */
.L_x_17:
[----:B------:R0:W2:Y:S02]  /*0960*/  LDL R2, [R1] ;  /* 0x0000000001027983 */ /* 0x0000a40000100800 */
[----:B0-----:R-:W-:Y:S01]  /*0970*/  IADD3 R1, PT, PT, R1, 0x8, RZ ;  /* 0x0000000801017810 */ /* 0x001fe20007ffe0ff */
[----:B--2---:R-:W-:Y:S06]  /*0980*/  RET.REL.NODEC R20 `(_Z13reduce_kernelPfS_PFfffEi) ;  /* 0xfffffff4149c7950 */ /* 0x004fec0003c3ffff */
.L_x_19:
        /* <DEDUP_REMOVED lines=15> */
.L_x_25:


//--------------------- .nv.global.init           --------------------------
	.section	.nv.global.init,"aw",@progbits
	.align	8
.nv.global.init:
	.type		euclid_ptr,@object
	.size		euclid_ptr,(menor_ptr - euclid_ptr)
euclid_ptr:
        /*0000*/ 	.byte	0x08, 0x00, 0x00, 0x00, 0x00, 0x00, 0x00, 0x00
	.type		menor_ptr,@object
	.size		menor_ptr,(.L_1 - menor_ptr)
menor_ptr:
        /*0008*/ 	.byte	0x10, 0x00, 0x00, 0x00, 0x00, 0x00, 0x00, 0x00
.L_1:


//--------------------- .nv.shared.reserved.0     --------------------------
	.section	.nv.shared.reserved.0,"aw",@nobits
	.weak		__nv_reservedSMEM_offset_0_alias
	.size		__nv_reservedSMEM_offset_0_alias, 0, 64
	.other		__nv_reservedSMEM_offset_0_alias,@"STO_CUDA_RESERVED_SHARED STV_DEFAULT"
__nv_reservedSMEM_offset_0_alias:
	.zero		0
	.zero		64


//--------------------- .nv.shared._Z13reduce_kernelPfS_PFfffEi --------------------------
	.section	.nv.shared._Z13reduce_kernelPfS_PFfffEi,"aw",@nobits
	.sectionflags	@""
	.align	4
.nv.shared._Z13reduce_kernelPfS_PFfffEi:
	.zero		2048


//--------------------- .nv.constant0._Z27map_step_2para_1resp_kernelPfS_iffiPFfS_ffE --------------------------
	.section	.nv.constant0._Z27map_step_2para_1resp_kernelPfS_iffiPFfS_ffE,"a",@progbits
	.sectionflags	@""
	.align	4
.nv.constant0._Z27map_step_2para_1resp_kernelPfS_iffiPFfS_ffE:
	.zero		936


//--------------------- .nv.constant0._Z13reduce_kernelPfS_PFfffEi --------------------------
	.section	.nv.constant0._Z13reduce_kernelPfS_PFfffEi,"a",@progbits
	.sectionflags	@""
	.align	4
.nv.constant0._Z13reduce_kernelPfS_PFfffEi:
	.zero		924


//--------------------- SYMBOLS --------------------------

	.type		.nv.reservedSmem.offset0,@object
	.size		.nv.reservedSmem.offset0,0x4
	.type		.nv.reservedSmem.cap,@object
	.size		.nv.reservedSmem.cap,0x4
